//
// Generated by NVIDIA NVVM Compiler
//
// Compiler Build ID: CL-36424714
// Cuda compilation tools, release 13.0, V13.0.88
// Based on NVVM 20.0.0
//

.version 9.0
.target sm_100
.address_size 64

	// .globl	_Z16addVectorsKernelPfS_S_i

.visible .entry _Z16addVectorsKernelPfS_S_i(
	.param .u64 .ptr .align 1 _Z16addVectorsKernelPfS_S_i_param_0,
	.param .u64 .ptr .align 1 _Z16addVectorsKernelPfS_S_i_param_1,
	.param .u64 .ptr .align 1 _Z16addVectorsKernelPfS_S_i_param_2,
	.param .u32 _Z16addVectorsKernelPfS_S_i_param_3
)
{
	.reg .pred 	%p<2>;
	.reg .b32 	%r<6>;
	.reg .b32 	%f<4>;
	.reg .b64 	%rd<11>;

	ld.param.u64 	%rd1, [_Z16addVectorsKernelPfS_S_i_param_0];
	ld.param.u64 	%rd2, [_Z16addVectorsKernelPfS_S_i_param_1];
	ld.param.u64 	%rd3, [_Z16addVectorsKernelPfS_S_i_param_2];
	ld.param.u32 	%r2, [_Z16addVectorsKernelPfS_S_i_param_3];
	mov.u32 	%r3, %tid.x;
	mov.u32 	%r4, %ctaid.x;
	mov.u32 	%r5, %ntid.x;
	mad.lo.s32 	%r1, %r4, %r5, %r3;
	setp.ge.s32 	%p1, %r1, %r2;
	@%p1 bra 	$L__BB0_2;
	cvta.to.global.u64 	%rd4, %rd1;
	cvta.to.global.u64 	%rd5, %rd2;
	cvta.to.global.u64 	%rd6, %rd3;
	mul.wide.s32 	%rd7, %r1, 4;
	add.s64 	%rd8, %rd4, %rd7;
	ld.global.f32 	%f1, [%rd8];
	add.s64 	%rd9, %rd5, %rd7;
	ld.global.f32 	%f2, [%rd9];
	add.f32 	%f3, %f1, %f2;
	add.s64 	%rd10, %rd6, %rd7;
	st.global.f32 	[%rd10], %f3;
$L__BB0_2:
	ret;

}


// ===== COMPILED SASS (sm_100) =====

	.target	sm_100

	.elftype	@"ET_EXEC"


//--------------------- .note.nv.tkinfo           --------------------------
	.section	.note.nv.tkinfo,"",@"SHT_NOTE"
	.sectionflags	@"SHF_NOTE_NV_TKINFO"
	.tkinfo
        /*0018*/ 	.word	0x00000002
        /*0030*/ 	.string	""
        /*0030*/ 	.string	"ptxas"
        /*0030*/ 	.string	"Cuda compilation tools, release 13.0, V13.0.88"
        /*0030*/ 	.string	"Build cuda_13.0.r13.0/compiler.36424714_0"
        /*0030*/ 	.string	"-arch sm_100 -m 64 "



//--------------------- .note.nv.cuinfo           --------------------------
	.section	.note.nv.cuinfo,"",@"SHT_NOTE"
	.sectionflags	@"SHF_NOTE_NV_CUINFO"
        /*0018*/ 	.short	0x0002
        /*001a*/ 	.short	0x0064
        /*001c*/ 	.short	0x0082
	.zero		2


//--------------------- .nv.info                  --------------------------
	.section	.nv.info,"",@"SHT_CUDA_INFO"
	.align	4


	//----- nvinfo : EIATTR_REGCOUNT
	.align		4
        /*0000*/ 	.byte	0x04, 0x2f
        /*0002*/ 	.short	(.L_1 - .L_0)
	.align		4
.L_0:
        /*0004*/ 	.word	index@(_Z16addVectorsKernelPfS_S_i)
        /*0008*/ 	.word	0x0000000c


	//----- nvinfo : EIATTR_FRAME_SIZE
	.align		4
.L_1:
        /*000c*/ 	.byte	0x04, 0x11
        /*000e*/ 	.short	(.L_3 - .L_2)
	.align		4
.L_2:
        /*0010*/ 	.word	index@(_Z16addVectorsKernelPfS_S_i)
        /*0014*/ 	.word	0x00000000


	//----- nvinfo : EIATTR_MIN_STACK_SIZE
	.align		4
.L_3:
        /*0018*/ 	.byte	0x04, 0x12
        /*001a*/ 	.short	(.L_5 - .L_4)
	.align		4
.L_4:
        /*001c*/ 	.word	index@(_Z16addVectorsKernelPfS_S_i)
        /*0020*/ 	.word	0x00000000
.L_5:


//--------------------- .nv.compat                --------------------------
	.section	.nv.compat,"",@"SHT_CUDA_COMPAT_INFO"
	.align	4
        /*0000*/ 	.byte	0x02, 0x09, 0x00, 0x00, 0x02, 0x02, 0x01, 0x00, 0x02, 0x05, 0x05, 0x00, 0x03, 0x07, 0x01, 0x01
        /*0010*/ 	.byte	0x02, 0x03, 0x00, 0x00, 0x02, 0x06, 0x01, 0x00, 0x04, 0x0b, 0x08, 0x00, 0x09, 0x00, 0x00, 0x00
        /*0020*/ 	.byte	0x00, 0x00, 0x00, 0x00


//--------------------- .nv.info._Z16addVectorsKernelPfS_S_i --------------------------
	.section	.nv.info._Z16addVectorsKernelPfS_S_i,"",@"SHT_CUDA_INFO"
	.sectionflags	@""
	.align	4


	//----- nvinfo : EIATTR_CUDA_API_VERSION
	.align		4
        /*0000*/ 	.byte	0x04, 0x37
        /*0002*/ 	.short	(.L_7 - .L_6)
.L_6:
        /*0004*/ 	.word	0x00000082


	//----- nvinfo : EIATTR_KPARAM_INFO
	.align		4
.L_7:
        /*0008*/ 	.byte	0x04, 0x17
        /*000a*/ 	.short	(.L_9 - .L_8)
.L_8:
        /*000c*/ 	.word	0x00000000
        /*0010*/ 	.short	0x0003
        /*0012*/ 	.short	0x0018
        /*0014*/ 	.byte	0x00, 0xf0, 0x11, 0x00


	//----- nvinfo : EIATTR_KPARAM_INFO
	.align		4
.L_9:
        /*0018*/ 	.byte	0x04, 0x17
        /*001a*/ 	.short	(.L_11 - .L_10)
.L_10:
        /*001c*/ 	.word	0x00000000
        /*0020*/ 	.short	0x0002
        /*0022*/ 	.short	0x0010
        /*0024*/ 	.byte	0x00, 0xf5, 0x21, 0x00


	//----- nvinfo : EIATTR_KPARAM_INFO
	.align		4
.L_11:
        /*0028*/ 	.byte	0x04, 0x17
        /*002a*/ 	.short	(.L_13 - .L_12)
.L_12:
        /*002c*/ 	.word	0x00000000
        /*0030*/ 	.short	0x0001
        /*0032*/ 	.short	0x0008
        /*0034*/ 	.byte	0x00, 0xf5, 0x21, 0x00


	//----- nvinfo : EIATTR_KPARAM_INFO
	.align		4
.L_13:
        /*0038*/ 	.byte	0x04, 0x17
        /*003a*/ 	.short	(.L_15 - .L_14)
.L_14:
        /*003c*/ 	.word	0x00000000
        /*0040*/ 	.short	0x0000
        /*0042*/ 	.short	0x0000
        /*0044*/ 	.byte	0x00, 0xf5, 0x21, 0x00


	//----- nvinfo : EIATTR_SPARSE_MMA_MASK
	.align		4
.L_15:
        /*0048*/ 	.byte	0x03, 0x50
        /*004a*/ 	.short	0x0000


	//----- nvinfo : EIATTR_MAXREG_COUNT
	.align		4
        /*004c*/ 	.byte	0x03, 0x1b
        /*004e*/ 	.short	0x00ff


	//----- nvinfo : EIATTR_MERCURY_ISA_VERSION
	.align		4
        /*0050*/ 	.byte	0x03, 0x5f
        /*0052*/ 	.short	0x0101


	//----- nvinfo : EIATTR_VRC_CTA_INIT_COUNT
	.align		4
        /*0054*/ 	.byte	0x02, 0x4a
	.zero		1
	.zero		1


	//----- nvinfo : EIATTR_EXIT_INSTR_OFFSETS
	.align		4
        /*0058*/ 	.byte	0x04, 0x1c
        /*005a*/ 	.short	(.L_17 - .L_16)


	//   ....[0]....
.L_16:
        /*005c*/ 	.word	0x00000070


	//   ....[1]....
        /*0060*/ 	.word	0x00000130


	//----- nvinfo : EIATTR_CBANK_PARAM_SIZE
	.align		4
.L_17:
        /*0064*/ 	.byte	0x03, 0x19
        /*0066*/ 	.short	0x001c


	//----- nvinfo : EIATTR_PARAM_CBANK
	.align		4
        /*0068*/ 	.byte	0x04, 0x0a
        /*006a*/ 	.short	(.L_19 - .L_18)
	.align		4
.L_18:
        /*006c*/ 	.word	index@(.nv.constant0._Z16addVectorsKernelPfS_S_i)
        /*0070*/ 	.short	0x0380
        /*0072*/ 	.short	0x001c


	//----- nvinfo : EIATTR_SW_WAR
	.align		4
.L_19:
        /*0074*/ 	.byte	0x04, 0x36
        /*0076*/ 	.short	(.L_21 - .L_20)
.L_20:
        /*0078*/ 	.word	0x00000008
.L_21:


//--------------------- .nv.callgraph             --------------------------
	.section	.nv.callgraph,"",@"SHT_CUDA_CALLGRAPH"
	.align	4
	.sectionentsize	8
	.align		4
        /*0000*/ 	.word	0x00000000
	.align		4
        /*0004*/ 	.word	0xffffffff
	.align		4
        /*0008*/ 	.word	0x00000000
	.align		4
        /*000c*/ 	.word	0xfffffffe
	.align		4
        /*0010*/ 	.word	0x00000000
	.align		4
        /*0014*/ 	.word	0xfffffffd
	.align		4
        /*0018*/ 	.word	0x00000000
	.align		4
        /*001c*/ 	.word	0xfffffffc


//--------------------- .text._Z16addVectorsKernelPfS_S_i --------------------------
	.section	.text._Z16addVectorsKernelPfS_S_i,"ax",@progbits
	.align	128
        .global         _Z16addVectorsKernelPfS_S_i
        .type           _Z16addVectorsKernelPfS_S_i,@function
        .size           _Z16addVectorsKernelPfS_S_i,(.L_x_1 - _Z16addVectorsKernelPfS_S_i)
        .other          _Z16addVectorsKernelPfS_S_i,@"STO_CUDA_ENTRY STV_DEFAULT"
_Z16addVectorsKernelPfS_S_i:
.text._Z16addVectorsKernelPfS_S_i:
[----:B------:R-:W-:Y:S01]  /*0000*/  LDC R1, c[0x0][0x37c] ;  /* 0x0000df00ff017b82 */ /* 0x000fe20000000800 */
[----:B------:R-:W0:Y:S07]  /*0010*/  S2R R9, SR_TID.X ;  /* 0x0000000000097919 */ /* 0x000e2e0000002100 */
[----:B------:R-:W0:Y:S01]  /*0020*/  S2UR UR4, SR_CTAID.X ;  /* 0x00000000000479c3 */ /* 0x000e220000002500 */
[----:B------:R-:W1:Y:S07]  /*0030*/  LDCU UR5, c[0x0][0x398] ;  /* 0x00007300ff0577ac */ /* 0x000e6e0008000800 */
[----:B------:R-:W0:Y:S02]  /*0040*/  LDC R0, c[0x0][0x360] ;  /* 0x0000d800ff007b82 */ /* 0x000e240000000800 */
[----:B0-----:R-:W-:-:S05]  /*0050*/  IMAD R9, R0, UR4, R9 ;  /* 0x0000000400097c24 */ /* 0x001fca000f8e0209 */
[----:B-1----:R-:W-:-:S13]  /*0060*/  ISETP.GE.AND P0, PT, R9, UR5, PT ;  /* 0x0000000509007c0c */ /* 0x002fda000bf06270 */
[----:B------:R-:W-:Y:S05]  /*0070*/  @P0 EXIT ;  /* 0x000000000000094d */ /* 0x000fea0003800000 */
[----:B------:R-:W0:Y:S01]  /*0080*/  LDC.64 R2, c[0x0][0x380] ;  /* 0x0000e000ff027b82 */ /* 0x000e220000000a00 */
[----:B------:R-:W1:Y:S07]  /*0090*/  LDCU.64 UR4, c[0x0][0x358] ;  /* 0x00006b00ff0477ac */ /* 0x000e6e0008000a00 */
[----:B------:R-:W2:Y:S08]  /*00a0*/  LDC.64 R4, c[0x0][0x388] ;  /* 0x0000e200ff047b82 */ /* 0x000eb00000000a00 */
[----:B------:R-:W3:Y:S01]  /*00b0*/  LDC.64 R6, c[0x0][0x390] ;  /* 0x0000e400ff067b82 */ /* 0x000ee20000000a00 */
[----:B0-----:R-:W-:-:S06]  /*00c0*/  IMAD.WIDE R2, R9, 0x4, R2 ;  /* 0x0000000409027825 */ /* 0x001fcc00078e0202 */
[----:B-1----:R-:W4:Y:S01]  /*00d0*/  LDG.E R2, desc[UR4][R2.64] ;  /* 0x0000000402027981 */ /* 0x002f22000c1e1900 */
[----:B--2---:R-:W-:-:S06]  /*00e0*/  IMAD.WIDE R4, R9, 0x4, R4 ;  /* 0x0000000409047825 */ /* 0x004fcc00078e0204 */
[----:B------:R-:W4:Y:S01]  /*00f0*/  LDG.E R5, desc[UR4][R4.64] ;  /* 0x0000000404057981 */ /* 0x000f22000c1e1900 */
[----:B---3--:R-:W-:-:S04]  /*0100*/  IMAD.WIDE R6, R9, 0x4, R6 ;  /* 0x0000000409067825 */ /* 0x008fc800078e0206 */
[----:B----4-:R-:W-:-:S05]  /*0110*/  FADD R9, R2, R5 ;  /* 0x0000000502097221 */ /* 0x010fca0000000000 */
[----:B------:R-:W-:Y:S01]  /*0120*/  STG.E desc[UR4][R6.64], R9 ;  /* 0x0000000906007986 */ /* 0x000fe2000c101904 */
[----:B------:R-:W-:Y:S05]  /*0130*/  EXIT ;  /* 0x000000000000794d */ /* 0x000fea0003800000 */
.L_x_0:
[----:B------:R-:W-:-:S00]  /*0140*/  BRA `(.L_x_0) ;  /* 0xfffffffc00fc7947 */ /* 0x000fc0000383ffff */
[----:B------:R-:W-:-:S00]  /*0150*/  NOP ;  /* 0x0000000000007918 */ /* 0x000fc00000000000 */
        /* <DEDUP_REMOVED lines=10> */
.L_x_1:


//--------------------- .nv.shared.reserved.0     --------------------------
	.section	.nv.shared.reserved.0,"aw",@nobits
	.weak		__nv_reservedSMEM_offset_0_alias
	.size		__nv_reservedSMEM_offset_0_alias, 0, 64
	.other		__nv_reservedSMEM_offset_0_alias,@"STO_CUDA_RESERVED_SHARED STV_DEFAULT"
__nv_reservedSMEM_offset_0_alias:
	.zero		0
	.zero		64


//--------------------- .nv.constant0._Z16addVectorsKernelPfS_S_i --------------------------
	.section	.nv.constant0._Z16addVectorsKernelPfS_S_i,"a",@progbits
	.sectionflags	@""
	.align	4
.nv.constant0._Z16addVectorsKernelPfS_S_i:
	.zero		924


//--------------------- SYMBOLS --------------------------

	.type		.nv.reservedSmem.offset0,@object
	.size		.nv.reservedSmem.offset0,0x4
